//
// Generated by NVIDIA NVVM Compiler
//
// Compiler Build ID: CL-36424714
// Cuda compilation tools, release 13.0, V13.0.88
// Based on NVVM 20.0.0
//

.version 9.0
.target sm_100
.address_size 64

	// .globl	_Z9min_anglePiS_iiS_

.visible .entry _Z9min_anglePiS_iiS_(
	.param .u64 .ptr .align 1 _Z9min_anglePiS_iiS__param_0,
	.param .u64 .ptr .align 1 _Z9min_anglePiS_iiS__param_1,
	.param .u32 _Z9min_anglePiS_iiS__param_2,
	.param .u32 _Z9min_anglePiS_iiS__param_3,
	.param .u64 .ptr .align 1 _Z9min_anglePiS_iiS__param_4
)
{
	.reg .pred 	%p<6>;
	.reg .b32 	%r<29>;
	.reg .b64 	%rd<20>;

	ld.param.u64 	%rd7, [_Z9min_anglePiS_iiS__param_0];
	ld.param.u64 	%rd8, [_Z9min_anglePiS_iiS__param_1];
	ld.param.u32 	%r7, [_Z9min_anglePiS_iiS__param_2];
	ld.param.u32 	%r8, [_Z9min_anglePiS_iiS__param_3];
	ld.param.u64 	%rd9, [_Z9min_anglePiS_iiS__param_4];
	cvta.to.global.u64 	%rd1, %rd9;
	cvta.to.global.u64 	%rd2, %rd8;
	cvta.to.global.u64 	%rd3, %rd7;
	mov.u32 	%r1, %tid.x;
	setp.ge.s32 	%p1, %r1, %r8;
	@%p1 bra 	$L__BB0_7;
	bar.sync 	0;
	setp.lt.u32 	%p2, %r8, 2;
	@%p2 bra 	$L__BB0_7;
	mul.wide.s32 	%rd10, %r7, 4;
	add.s64 	%rd4, %rd3, %rd10;
	add.s64 	%rd5, %rd2, %rd10;
	mul.wide.u32 	%rd11, %r1, 4;
	add.s64 	%rd6, %rd1, %rd11;
	mov.b32 	%r28, 1;
	mov.b32 	%r27, 2;
$L__BB0_3:
	add.s32 	%r11, %r27, -1;
	and.b32  	%r12, %r11, %r1;
	setp.ne.s32 	%p3, %r12, 0;
	@%p3 bra 	$L__BB0_6;
	ld.global.u32 	%r13, [%rd4];
	ld.global.u32 	%r14, [%rd5];
	add.s32 	%r15, %r28, %r1;
	mul.wide.u32 	%rd12, %r15, 4;
	add.s64 	%rd13, %rd1, %rd12;
	ld.global.u32 	%r4, [%rd13];
	mul.wide.s32 	%rd14, %r4, 4;
	add.s64 	%rd15, %rd3, %rd14;
	ld.global.u32 	%r16, [%rd15];
	add.s64 	%rd16, %rd2, %rd14;
	ld.global.u32 	%r17, [%rd16];
	ld.global.u32 	%r18, [%rd6];
	mul.wide.s32 	%rd17, %r18, 4;
	add.s64 	%rd18, %rd3, %rd17;
	ld.global.u32 	%r19, [%rd18];
	add.s64 	%rd19, %rd2, %rd17;
	ld.global.u32 	%r20, [%rd19];
	sub.s32 	%r21, %r17, %r14;
	sub.s32 	%r22, %r19, %r16;
	mul.lo.s32 	%r23, %r22, %r21;
	sub.s32 	%r24, %r16, %r13;
	sub.s32 	%r25, %r17, %r20;
	mad.lo.s32 	%r26, %r25, %r24, %r23;
	setp.gt.s32 	%p4, %r26, -1;
	@%p4 bra 	$L__BB0_6;
	st.global.u32 	[%rd6], %r4;
$L__BB0_6:
	shl.b32 	%r27, %r27, 1;
	shl.b32 	%r28, %r28, 1;
	bar.sync 	0;
	setp.lt.s32 	%p5, %r28, %r8;
	@%p5 bra 	$L__BB0_3;
$L__BB0_7:
	ret;

}


// ===== COMPILED SASS (sm_100) =====

	.target	sm_100

	.elftype	@"ET_EXEC"


//--------------------- .note.nv.tkinfo           --------------------------
	.section	.note.nv.tkinfo,"",@"SHT_NOTE"
	.sectionflags	@"SHF_NOTE_NV_TKINFO"
	.tkinfo
        /*0018*/ 	.word	0x00000002
        /*0030*/ 	.string	""
        /*0030*/ 	.string	"ptxas"
        /*0030*/ 	.string	"Cuda compilation tools, release 13.0, V13.0.88"
        /*0030*/ 	.string	"Build cuda_13.0.r13.0/compiler.36424714_0"
        /*0030*/ 	.string	"-arch sm_100 -m 64 "



//--------------------- .note.nv.cuinfo           --------------------------
	.section	.note.nv.cuinfo,"",@"SHT_NOTE"
	.sectionflags	@"SHF_NOTE_NV_CUINFO"
        /*0018*/ 	.short	0x0002
        /*001a*/ 	.short	0x0064
        /*001c*/ 	.short	0x0082
	.zero		2


//--------------------- .nv.info                  --------------------------
	.section	.nv.info,"",@"SHT_CUDA_INFO"
	.align	4


	//----- nvinfo : EIATTR_REGCOUNT
	.align		4
        /*0000*/ 	.byte	0x04, 0x2f
        /*0002*/ 	.short	(.L_1 - .L_0)
	.align		4
.L_0:
        /*0004*/ 	.word	index@(_Z9min_anglePiS_iiS_)
        /*0008*/ 	.word	0x0000001e


	//----- nvinfo : EIATTR_FRAME_SIZE
	.align		4
.L_1:
        /*000c*/ 	.byte	0x04, 0x11
        /*000e*/ 	.short	(.L_3 - .L_2)
	.align		4
.L_2:
        /*0010*/ 	.word	index@(_Z9min_anglePiS_iiS_)
        /*0014*/ 	.word	0x00000000


	//----- nvinfo : EIATTR_MIN_STACK_SIZE
	.align		4
.L_3:
        /*0018*/ 	.byte	0x04, 0x12
        /*001a*/ 	.short	(.L_5 - .L_4)
	.align		4
.L_4:
        /*001c*/ 	.word	index@(_Z9min_anglePiS_iiS_)
        /*0020*/ 	.word	0x00000000
.L_5:


//--------------------- .nv.compat                --------------------------
	.section	.nv.compat,"",@"SHT_CUDA_COMPAT_INFO"
	.align	4
        /*0000*/ 	.byte	0x02, 0x09, 0x00, 0x00, 0x02, 0x02, 0x01, 0x00, 0x02, 0x05, 0x05, 0x00, 0x03, 0x07, 0x01, 0x01
        /*0010*/ 	.byte	0x02, 0x03, 0x00, 0x00, 0x02, 0x06, 0x01, 0x00, 0x04, 0x0b, 0x08, 0x00, 0x09, 0x00, 0x00, 0x00
        /*0020*/ 	.byte	0x00, 0x00, 0x00, 0x00


//--------------------- .nv.info._Z9min_anglePiS_iiS_ --------------------------
	.section	.nv.info._Z9min_anglePiS_iiS_,"",@"SHT_CUDA_INFO"
	.sectionflags	@""
	.align	4


	//----- nvinfo : EIATTR_CUDA_API_VERSION
	.align		4
        /*0000*/ 	.byte	0x04, 0x37
        /*0002*/ 	.short	(.L_7 - .L_6)
.L_6:
        /*0004*/ 	.word	0x00000082


	//----- nvinfo : EIATTR_KPARAM_INFO
	.align		4
.L_7:
        /*0008*/ 	.byte	0x04, 0x17
        /*000a*/ 	.short	(.L_9 - .L_8)
.L_8:
        /*000c*/ 	.word	0x00000000
        /*0010*/ 	.short	0x0004
        /*0012*/ 	.short	0x0018
        /*0014*/ 	.byte	0x00, 0xf5, 0x21, 0x00


	//----- nvinfo : EIATTR_KPARAM_INFO
	.align		4
.L_9:
        /*0018*/ 	.byte	0x04, 0x17
        /*001a*/ 	.short	(.L_11 - .L_10)
.L_10:
        /*001c*/ 	.word	0x00000000
        /*0020*/ 	.short	0x0003
        /*0022*/ 	.short	0x0014
        /*0024*/ 	.byte	0x00, 0xf0, 0x11, 0x00


	//----- nvinfo : EIATTR_KPARAM_INFO
	.align		4
.L_11:
        /*0028*/ 	.byte	0x04, 0x17
        /*002a*/ 	.short	(.L_13 - .L_12)
.L_12:
        /*002c*/ 	.word	0x00000000
        /*0030*/ 	.short	0x0002
        /*0032*/ 	.short	0x0010
        /*0034*/ 	.byte	0x00, 0xf0, 0x11, 0x00


	//----- nvinfo : EIATTR_KPARAM_INFO
	.align		4
.L_13:
        /*0038*/ 	.byte	0x04, 0x17
        /*003a*/ 	.short	(.L_15 - .L_14)
.L_14:
        /*003c*/ 	.word	0x00000000
        /*0040*/ 	.short	0x0001
        /*0042*/ 	.short	0x0008
        /*0044*/ 	.byte	0x00, 0xf5, 0x21, 0x00


	//----- nvinfo : EIATTR_KPARAM_INFO
	.align		4
.L_15:
        /*0048*/ 	.byte	0x04, 0x17
        /*004a*/ 	.short	(.L_17 - .L_16)
.L_16:
        /*004c*/ 	.word	0x00000000
        /*0050*/ 	.short	0x0000
        /*0052*/ 	.short	0x0000
        /*0054*/ 	.byte	0x00, 0xf5, 0x21, 0x00


	//----- nvinfo : EIATTR_SPARSE_MMA_MASK
	.align		4
.L_17:
        /*0058*/ 	.byte	0x03, 0x50
        /*005a*/ 	.short	0x0000


	//----- nvinfo : EIATTR_MAXREG_COUNT
	.align		4
        /*005c*/ 	.byte	0x03, 0x1b
        /*005e*/ 	.short	0x00ff


	//----- nvinfo : EIATTR_NUM_BARRIERS
	.align		4
        /*0060*/ 	.byte	0x02, 0x4c
        /*0062*/ 	.byte	0x01
	.zero		1


	//----- nvinfo : EIATTR_MERCURY_ISA_VERSION
	.align		4
        /*0064*/ 	.byte	0x03, 0x5f
        /*0066*/ 	.short	0x0101


	//----- nvinfo : EIATTR_VRC_CTA_INIT_COUNT
	.align		4
        /*0068*/ 	.byte	0x02, 0x4a
	.zero		1
	.zero		1


	//----- nvinfo : EIATTR_EXIT_INSTR_OFFSETS
	.align		4
        /*006c*/ 	.byte	0x04, 0x1c
        /*006e*/ 	.short	(.L_19 - .L_18)


	//   ....[0]....
.L_18:
        /*0070*/ 	.word	0x00000040


	//   ....[1]....
        /*0074*/ 	.word	0x00000070


	//   ....[2]....
        /*0078*/ 	.word	0x00000360


	//----- nvinfo : EIATTR_CRS_STACK_SIZE
	.align		4
.L_19:
        /*007c*/ 	.byte	0x04, 0x1e
        /*007e*/ 	.short	(.L_21 - .L_20)
.L_20:
        /*0080*/ 	.word	0x00000000


	//----- nvinfo : EIATTR_CBANK_PARAM_SIZE
	.align		4
.L_21:
        /*0084*/ 	.byte	0x03, 0x19
        /*0086*/ 	.short	0x0020


	//----- nvinfo : EIATTR_PARAM_CBANK
	.align		4
        /*0088*/ 	.byte	0x04, 0x0a
        /*008a*/ 	.short	(.L_23 - .L_22)
	.align		4
.L_22:
        /*008c*/ 	.word	index@(.nv.constant0._Z9min_anglePiS_iiS_)
        /*0090*/ 	.short	0x0380
        /*0092*/ 	.short	0x0020


	//----- nvinfo : EIATTR_SW_WAR
	.align		4
.L_23:
        /*0094*/ 	.byte	0x04, 0x36
        /*0096*/ 	.short	(.L_25 - .L_24)
.L_24:
        /*0098*/ 	.word	0x00000008
.L_25:


//--------------------- .nv.callgraph             --------------------------
	.section	.nv.callgraph,"",@"SHT_CUDA_CALLGRAPH"
	.align	4
	.sectionentsize	8
	.align		4
        /*0000*/ 	.word	0x00000000
	.align		4
        /*0004*/ 	.word	0xffffffff
	.align		4
        /*0008*/ 	.word	0x00000000
	.align		4
        /*000c*/ 	.word	0xfffffffe
	.align		4
        /*0010*/ 	.word	0x00000000
	.align		4
        /*0014*/ 	.word	0xfffffffd
	.align		4
        /*0018*/ 	.word	0x00000000
	.align		4
        /*001c*/ 	.word	0xfffffffc


//--------------------- .text._Z9min_anglePiS_iiS_ --------------------------
	.section	.text._Z9min_anglePiS_iiS_,"ax",@progbits
	.align	128
        .global         _Z9min_anglePiS_iiS_
        .type           _Z9min_anglePiS_iiS_,@function
        .size           _Z9min_anglePiS_iiS_,(.L_x_4 - _Z9min_anglePiS_iiS_)
        .other          _Z9min_anglePiS_iiS_,@"STO_CUDA_ENTRY STV_DEFAULT"
_Z9min_anglePiS_iiS_:
.text._Z9min_anglePiS_iiS_:
[----:B------:R-:W-:Y:S01]  /*0000*/  LDC R1, c[0x0][0x37c] ;  /* 0x0000df00ff017b82 */ /* 0x000fe20000000800 */
[----:B------:R-:W0:Y:S07]  /*0010*/  S2R R0, SR_TID.X ;  /* 0x0000000000007919 */ /* 0x000e2e0000002100 */
[----:B------:R-:W0:Y:S02]  /*0020*/  LDC R3, c[0x0][0x394] ;  /* 0x0000e500ff037b82 */ /* 0x000e240000000800 */
[----:B0-----:R-:W-:-:S13]  /*0030*/  ISETP.GE.AND P0, PT, R0, R3, PT ;  /* 0x000000030000720c */ /* 0x001fda0003f06270 */
[----:B------:R-:W-:Y:S05]  /*0040*/  @P0 EXIT ;  /* 0x000000000000094d */ /* 0x000fea0003800000 */
[----:B------:R-:W-:Y:S01]  /*0050*/  BAR.SYNC.DEFER_BLOCKING 0x0 ;  /* 0x0000000000007b1d */ /* 0x000fe20000010000 */
[----:B------:R-:W-:-:S13]  /*0060*/  ISETP.GE.U32.AND P0, PT, R3, 0x2, PT ;  /* 0x000000020300780c */ /* 0x000fda0003f06070 */
[----:B------:R-:W-:Y:S05]  /*0070*/  @!P0 EXIT ;  /* 0x000000000000894d */ /* 0x000fea0003800000 */
[----:B------:R-:W0:Y:S01]  /*0080*/  LDC R15, c[0x0][0x390] ;  /* 0x0000e400ff0f7b82 */ /* 0x000e220000000800 */
[----:B------:R-:W1:Y:S01]  /*0090*/  LDCU.64 UR8, c[0x0][0x358] ;  /* 0x00006b00ff0877ac */ /* 0x000e620008000a00 */
[----:B------:R-:W2:Y:S06]  /*00a0*/  LDCU UR7, c[0x0][0x394] ;  /* 0x00007280ff0777ac */ /* 0x000eac0008000800 */
[----:B------:R-:W0:Y:S01]  /*00b0*/  LDC.64 R8, c[0x0][0x380] ;  /* 0x0000e000ff087b82 */ /* 0x000e220000000a00 */
[----:B------:R-:W-:Y:S01]  /*00c0*/  UMOV UR4, 0x1 ;  /* 0x0000000100047882 */ /* 0x000fe20000000000 */
[----:B------:R-:W-:-:S06]  /*00d0*/  UMOV UR5, 0x2 ;  /* 0x0000000200057882 */ /* 0x000fcc0000000000 */
[----:B------:R-:W3:Y:S08]  /*00e0*/  LDC.64 R10, c[0x0][0x388] ;  /* 0x0000e200ff0a7b82 */ /* 0x000ef00000000a00 */
[----:B------:R-:W4:Y:S08]  /*00f0*/  LDC.64 R12, c[0x0][0x398] ;  /* 0x0000e600ff0c7b82 */ /* 0x000f300000000a00 */
[----:B------:R-:W1:Y:S01]  /*0100*/  LDC.64 R6, c[0x0][0x398] ;  /* 0x0000e600ff067b82 */ /* 0x000e620000000a00 */
[----:B0-----:R-:W-:-:S07]  /*0110*/  IMAD.WIDE R8, R15, 0x4, R8 ;  /* 0x000000040f087825 */ /* 0x001fce00078e0208 */
[----:B------:R-:W0:Y:S01]  /*0120*/  LDC.64 R4, c[0x0][0x380] ;  /* 0x0000e000ff047b82 */ /* 0x000e220000000a00 */
[----:B---3--:R-:W-:-:S07]  /*0130*/  IMAD.WIDE R10, R15, 0x4, R10 ;  /* 0x000000040f0a7825 */ /* 0x008fce00078e020a */
[----:B------:R-:W3:Y:S01]  /*0140*/  LDC.64 R2, c[0x0][0x388] ;  /* 0x0000e200ff027b82 */ /* 0x000ee20000000a00 */
[----:B--2-4-:R-:W-:-:S07]  /*0150*/  IMAD.WIDE.U32 R12, R0, 0x4, R12 ;  /* 0x00000004000c7825 */ /* 0x014fce00078e000c */
.L_x_2:
[----:B------:R-:W-:Y:S01]  /*0160*/  UIADD3 UR6, UPT, UPT, UR5, -0x1, URZ ;  /* 0xffffffff05067890 */ /* 0x000fe2000fffe0ff */
[----:B------:R-:W-:Y:S05]  /*0170*/  BSSY.RECONVERGENT B0, `(.L_x_0) ;  /* 0x0000019000007945 */ /* 0x000fea0003800200 */
[----:B------:R-:W-:-:S13]  /*0180*/  LOP3.LUT P0, RZ, R0, UR6, RZ, 0xc0, !PT ;  /* 0x0000000600ff7c12 */ /* 0x000fda000f80c0ff */
[----:B--2---:R-:W-:Y:S05]  /*0190*/  @P0 BRA `(.L_x_1) ;  /* 0x0000000000580947 */ /* 0x004fea0003800000 */
[----:B------:R-:W-:Y:S01]  /*01a0*/  IADD3 R17, PT, PT, R0, UR4, RZ ;  /* 0x0000000400117c10 */ /* 0x000fe2000fffe0ff */
[----:B-1----:R-:W0:Y:S04]  /*01b0*/  LDG.E R23, desc[UR8][R12.64] ;  /* 0x000000080c177981 */ /* 0x002e28000c1e1900 */
[----:B------:R-:W-:Y:S01]  /*01c0*/  IMAD.WIDE.U32 R16, R17, 0x4, R6 ;  /* 0x0000000411107825 */ /* 0x000fe200078e0006 */
[----:B------:R-:W2:Y:S05]  /*01d0*/  LDG.E R24, desc[UR8][R10.64] ;  /* 0x000000080a187981 */ /* 0x000eaa000c1e1900 */
[----:B------:R-:W4:Y:S04]  /*01e0*/  LDG.E R17, desc[UR8][R16.64] ;  /* 0x0000000810117981 */ /* 0x000f28000c1e1900 */
[----:B------:R-:W5:Y:S01]  /*01f0*/  LDG.E R16, desc[UR8][R8.64] ;  /* 0x0000000808107981 */ /* 0x000f62000c1e1900 */
[----:B0-----:R-:W-:-:S04]  /*0200*/  IMAD.WIDE R14, R23, 0x4, R4 ;  /* 0x00000004170e7825 */ /* 0x001fc800078e0204 */
[--C-:B---3--:R-:W-:Y:S02]  /*0210*/  IMAD.WIDE R22, R23, 0x4, R2.reuse ;  /* 0x0000000417167825 */ /* 0x108fe400078e0202 */
[----:B------:R-:W3:Y:S02]  /*0220*/  LDG.E R14, desc[UR8][R14.64] ;  /* 0x000000080e0e7981 */ /* 0x000ee4000c1e1900 */
[C---:B----4-:R-:W-:Y:S02]  /*0230*/  IMAD.WIDE R20, R17.reuse, 0x4, R2 ;  /* 0x0000000411147825 */ /* 0x050fe400078e0202 */
[----:B------:R-:W4:Y:S02]  /*0240*/  LDG.E R22, desc[UR8][R22.64] ;  /* 0x0000000816167981 */ /* 0x000f24000c1e1900 */
[----:B------:R-:W-:Y:S02]  /*0250*/  IMAD.WIDE R18, R17, 0x4, R4 ;  /* 0x0000000411127825 */ /* 0x000fe400078e0204 */
[----:B------:R-:W2:Y:S04]  /*0260*/  LDG.E R21, desc[UR8][R20.64] ;  /* 0x0000000814157981 */ /* 0x000ea8000c1e1900 */
[----:B------:R-:W3:Y:S01]  /*0270*/  LDG.E R19, desc[UR8][R18.64] ;  /* 0x0000000812137981 */ /* 0x000ee2000c1e1900 */
[----:B--2---:R-:W-:-:S02]  /*0280*/  IADD3 R24, PT, PT, -R24, R21, RZ ;  /* 0x0000001518187210 */ /* 0x004fc40007ffe1ff */
[----:B---3--:R-:W-:Y:S02]  /*0290*/  IADD3 R25, PT, PT, -R19, R14, RZ ;  /* 0x0000000e13197210 */ /* 0x008fe40007ffe1ff */
[----:B----4-:R-:W-:Y:S02]  /*02a0*/  IADD3 R26, PT, PT, R21, -R22, RZ ;  /* 0x80000016151a7210 */ /* 0x010fe40007ffe0ff */
[----:B-----5:R-:W-:Y:S01]  /*02b0*/  IADD3 R27, PT, PT, -R16, R19, RZ ;  /* 0x00000013101b7210 */ /* 0x020fe20007ffe1ff */
[----:B------:R-:W-:-:S04]  /*02c0*/  IMAD R24, R24, R25, RZ ;  /* 0x0000001918187224 */ /* 0x000fc800078e02ff */
[----:B------:R-:W-:-:S05]  /*02d0*/  IMAD R24, R27, R26, R24 ;  /* 0x0000001a1b187224 */ /* 0x000fca00078e0218 */
[----:B------:R-:W-:-:S13]  /*02e0*/  ISETP.GT.AND P0, PT, R24, -0x1, PT ;  /* 0xffffffff1800780c */ /* 0x000fda0003f04270 */
[----:B------:R2:W-:Y:S02]  /*02f0*/  @!P0 STG.E desc[UR8][R12.64], R17 ;  /* 0x000000110c008986 */ /* 0x0005e4000c101908 */
.L_x_1:
[----:B-1----:R-:W-:Y:S05]  /*0300*/  BSYNC.RECONVERGENT B0 ;  /* 0x0000000000007941 */ /* 0x002fea0003800200 */
.L_x_0:
[----:B------:R-:W-:Y:S01]  /*0310*/  BAR.SYNC.DEFER_BLOCKING 0x0 ;  /* 0x0000000000007b1d */ /* 0x000fe20000010000 */
[----:B------:R-:W-:Y:S02]  /*0320*/  USHF.L.U32 UR4, UR4, 0x1, URZ ;  /* 0x0000000104047899 */ /* 0x000fe400080006ff */
[----:B------:R-:W-:Y:S02]  /*0330*/  USHF.L.U32 UR5, UR5, 0x1, URZ ;  /* 0x0000000105057899 */ /* 0x000fe400080006ff */
[----:B------:R-:W-:-:S09]  /*0340*/  UISETP.GE.AND UP0, UPT, UR4, UR7, UPT ;  /* 0x000000070400728c */ /* 0x000fd2000bf06270 */
[----:B------:R-:W-:Y:S05]  /*0350*/  BRA.U !UP0, `(.L_x_2) ;  /* 0xfffffffd08807547 */ /* 0x000fea000b83ffff */
[----:B------:R-:W-:Y:S05]  /*0360*/  EXIT ;  /* 0x000000000000794d */ /* 0x000fea0003800000 */
.L_x_3:
[----:B------:R-:W-:-:S00]  /*0370*/  BRA `(.L_x_3) ;  /* 0xfffffffc00fc7947 */ /* 0x000fc0000383ffff */
[----:B------:R-:W-:-:S00]  /*0380*/  NOP ;  /* 0x0000000000007918 */ /* 0x000fc00000000000 */
[----:B------:R-:W-:-:S00]  /*0390*/  NOP ;  /* 0x0000000000007918 */ /* 0x000fc00000000000 */
[----:B------:R-:W-:-:S00]  /*03a0*/  NOP ;  /* 0x0000000000007918 */ /* 0x000fc00000000000 */
[----:B------:R-:W-:-:S00]  /*03b0*/  NOP ;  /* 0x0000000000007918 */ /* 0x000fc00000000000 */
[----:B------:R-:W-:-:S00]  /*03c0*/  NOP ;  /* 0x0000000000007918 */ /* 0x000fc00000000000 */
[----:B------:R-:W-:-:S00]  /*03d0*/  NOP ;  /* 0x0000000000007918 */ /* 0x000fc00000000000 */
[----:B------:R-:W-:-:S00]  /*03e0*/  NOP ;  /* 0x0000000000007918 */ /* 0x000fc00000000000 */
[----:B------:R-:W-:-:S00]  /*03f0*/  NOP ;  /* 0x0000000000007918 */ /* 0x000fc00000000000 */
.L_x_4:


//--------------------- .nv.shared.reserved.0     --------------------------
	.section	.nv.shared.reserved.0,"aw",@nobits
	.weak		__nv_reservedSMEM_offset_0_alias
	.size		__nv_reservedSMEM_offset_0_alias, 0, 64
	.other		__nv_reservedSMEM_offset_0_alias,@"STO_CUDA_RESERVED_SHARED STV_DEFAULT"
__nv_reservedSMEM_offset_0_alias:
	.zero		0
	.zero		64


//--------------------- .nv.constant0._Z9min_anglePiS_iiS_ --------------------------
	.section	.nv.constant0._Z9min_anglePiS_iiS_,"a",@progbits
	.sectionflags	@""
	.align	4
.nv.constant0._Z9min_anglePiS_iiS_:
	.zero		928


//--------------------- SYMBOLS --------------------------

	.type		.nv.reservedSmem.offset0,@object
	.size		.nv.reservedSmem.offset0,0x4
